	.headerflags	@"EF_CUDA_TEXMODE_UNIFIED EF_CUDA_64BIT_ADDRESS EF_CUDA_ACCELERATORS EF_CUDA_SM90 EF_CUDA_VIRTUAL_SM(EF_CUDA_SM90)"
	.elftype	@"ET_EXEC"


//--------------------- .nv.info                  --------------------------
	.section	.nv.info,"",@"SHT_CUDA_INFO"
	.align	4


	//----- nvinfo : EIATTR_REGCOUNT
	.align		4
        /*0000*/ 	.byte	0x04, 0x2f
        /*0002*/ 	.short	(.L_1 - .L_0)
	.align		4
.L_0:
        /*0004*/ 	.word	index@(triton_poi_fused_add_4)
        /*0008*/ 	.word	0x00000018


	//----- nvinfo : EIATTR_MIN_STACK_SIZE
	.align		4
.L_1:
        /*000c*/ 	.byte	0x04, 0x12
        /*000e*/ 	.short	(.L_3 - .L_2)
	.align		4
.L_2:
        /*0010*/ 	.word	index@(triton_poi_fused_add_4)
        /*0014*/ 	.word	0x00000000


	//----- nvinfo : EIATTR_FRAME_SIZE
	.align		4
.L_3:
        /*0018*/ 	.byte	0x04, 0x11
        /*001a*/ 	.short	(.L_5 - .L_4)
	.align		4
.L_4:
        /*001c*/ 	.word	index@(triton_poi_fused_add_4)
        /*0020*/ 	.word	0x00000000


	//----- nvinfo : EIATTR_MIN_STACK_SIZE
	.align		4
.L_5:
        /*0024*/ 	.byte	0x04, 0x12
        /*0026*/ 	.short	(.L_7 - .L_6)
	.align		4
.L_6:
        /*0028*/ 	.word	index@(triton_poi_fused_add_4)
        /*002c*/ 	.word	0x00000000
.L_7:


//--------------------- .nv.info.triton_poi_fused_add_4 --------------------------
	.section	.nv.info.triton_poi_fused_add_4,"",@"SHT_CUDA_INFO"
	.sectionflags	@""
	.align	4


	//----- nvinfo : EIATTR_CUDA_API_VERSION
	.align		4
        /*0000*/ 	.byte	0x04, 0x37
        /*0002*/ 	.short	(.L_9 - .L_8)
.L_8:
        /*0004*/ 	.word	0x0000007c


	//----- nvinfo : EIATTR_KPARAM_INFO
	.align		4
.L_9:
        /*0008*/ 	.byte	0x04, 0x17
        /*000a*/ 	.short	(.L_11 - .L_10)
.L_10:
        /*000c*/ 	.word	0x00000000
        /*0010*/ 	.short	0x0006
        /*0012*/ 	.short	0x002c
        /*0014*/ 	.byte	0x00, 0xf0, 0x11, 0x00


	//----- nvinfo : EIATTR_KPARAM_INFO
	.align		4
.L_11:
        /*0018*/ 	.byte	0x04, 0x17
        /*001a*/ 	.short	(.L_13 - .L_12)
.L_12:
        /*001c*/ 	.word	0x00000000
        /*0020*/ 	.short	0x0005
        /*0022*/ 	.short	0x0028
        /*0024*/ 	.byte	0x00, 0xf0, 0x11, 0x00


	//----- nvinfo : EIATTR_KPARAM_INFO
	.align		4
.L_13:
        /*0028*/ 	.byte	0x04, 0x17
        /*002a*/ 	.short	(.L_15 - .L_14)
.L_14:
        /*002c*/ 	.word	0x00000000
        /*0030*/ 	.short	0x0004
        /*0032*/ 	.short	0x0020
        /*0034*/ 	.byte	0x00, 0xf4, 0x21, 0x00


	//----- nvinfo : EIATTR_KPARAM_INFO
	.align		4
.L_15:
        /*0038*/ 	.byte	0x04, 0x17
        /*003a*/ 	.short	(.L_17 - .L_16)
.L_16:
        /*003c*/ 	.word	0x00000000
        /*0040*/ 	.short	0x0003
        /*0042*/ 	.short	0x0018
        /*0044*/ 	.byte	0x00, 0xf4, 0x21, 0x00


	//----- nvinfo : EIATTR_KPARAM_INFO
	.align		4
.L_17:
        /*0048*/ 	.byte	0x04, 0x17
        /*004a*/ 	.short	(.L_19 - .L_18)
.L_18:
        /*004c*/ 	.word	0x00000000
        /*0050*/ 	.short	0x0002
        /*0052*/ 	.short	0x0010
        /*0054*/ 	.byte	0x00, 0xf4, 0x21, 0x00


	//----- nvinfo : EIATTR_KPARAM_INFO
	.align		4
.L_19:
        /*0058*/ 	.byte	0x04, 0x17
        /*005a*/ 	.short	(.L_21 - .L_20)
.L_20:
        /*005c*/ 	.word	0x00000000
        /*0060*/ 	.short	0x0001
        /*0062*/ 	.short	0x0008
        /*0064*/ 	.byte	0x00, 0xf4, 0x21, 0x00


	//----- nvinfo : EIATTR_KPARAM_INFO
	.align		4
.L_21:
        /*0068*/ 	.byte	0x04, 0x17
        /*006a*/ 	.short	(.L_23 - .L_22)
.L_22:
        /*006c*/ 	.word	0x00000000
        /*0070*/ 	.short	0x0000
        /*0072*/ 	.short	0x0000
        /*0074*/ 	.byte	0x00, 0xf4, 0x21, 0x00


	//----- nvinfo : EIATTR_SPARSE_MMA_MASK
	.align		4
.L_23:
        /*0078*/ 	.byte	0x03, 0x50
        /*007a*/ 	.short	0x0000


	//----- nvinfo : EIATTR_MAXREG_COUNT
	.align		4
        /*007c*/ 	.byte	0x03, 0x1b
        /*007e*/ 	.short	0x00ff


	//----- nvinfo : EIATTR_EXIT_INSTR_OFFSETS
	.align		4
        /*0080*/ 	.byte	0x04, 0x1c
        /*0082*/ 	.short	(.L_25 - .L_24)


	//   ....[0]....
.L_24:
        /*0084*/ 	.word	0x000004a0


	//   ....[1]....
        /*0088*/ 	.word	0x000004c0


	//----- nvinfo : EIATTR_REQNTID
	.align		4
.L_25:
        /*008c*/ 	.byte	0x04, 0x10
        /*008e*/ 	.short	(.L_27 - .L_26)
.L_26:
        /*0090*/ 	.word	0x00000080
        /*0094*/ 	.word	0x00000001
        /*0098*/ 	.word	0x00000001


	//----- nvinfo : EIATTR_CBANK_PARAM_SIZE
	.align		4
.L_27:
        /*009c*/ 	.byte	0x03, 0x19
        /*009e*/ 	.short	0x0030


	//----- nvinfo : EIATTR_PARAM_CBANK
	.align		4
        /*00a0*/ 	.byte	0x04, 0x0a
        /*00a2*/ 	.short	(.L_29 - .L_28)
	.align		4
.L_28:
        /*00a4*/ 	.word	index@(.nv.constant0.triton_poi_fused_add_4)
        /*00a8*/ 	.short	0x0210
        /*00aa*/ 	.short	0x0030


	//----- nvinfo : EIATTR_SW_WAR
	.align		4
.L_29:
        /*00ac*/ 	.byte	0x04, 0x36
        /*00ae*/ 	.short	(.L_31 - .L_30)
.L_30:
        /*00b0*/ 	.word	0x00000008
.L_31:


//--------------------- .nv.callgraph             --------------------------
	.section	.nv.callgraph,"",@"SHT_CUDA_CALLGRAPH"
	.align	4
	.sectionentsize	8
	.align		4
        /*0000*/ 	.word	0x00000000
	.align		4
        /*0004*/ 	.word	0xffffffff
	.align		4
        /*0008*/ 	.word	0x00000000
	.align		4
        /*000c*/ 	.word	0xfffffffe
	.align		4
        /*0010*/ 	.word	0x00000000
	.align		4
        /*0014*/ 	.word	0xfffffffd
	.align		4
        /*0018*/ 	.word	0x00000000
	.align		4
        /*001c*/ 	.word	0xfffffffc


//--------------------- .text.triton_poi_fused_add_4 --------------------------
	.section	.text.triton_poi_fused_add_4,"ax",@progbits
	.sectionflags	@"SHF_BARRIERS=1"
	.align	128
        .global         triton_poi_fused_add_4
        .type           triton_poi_fused_add_4,@function
        .size           triton_poi_fused_add_4,(.L_x_1 - triton_poi_fused_add_4)
        .other          triton_poi_fused_add_4,@"STO_CUDA_ENTRY STV_DEFAULT"
triton_poi_fused_add_4:
.text.triton_poi_fused_add_4:
[----:B------:R-:W0:Y:S01]  /*0000*/  LDC R1, c[0x0][0x28] ;  /* 0x00000a00ff017b82 */ /* 0x000e220000000800 */
[----:B------:R-:W1:Y:S07]  /*0010*/  S2R R16, SR_TID.X ;  /* 0x0000000000107919 */ /* 0x000e6e0000002100 */
[----:B------:R-:W2:Y:S01]  /*0020*/  LDC.64 R14, c[0x0][0x220] ;  /* 0x00008800ff0e7b82 */ /* 0x000ea20000000a00 */
[----:B------:R-:W-:Y:S01]  /*0030*/  CS2R R6, SRZ ;  /* 0x0000000000067805 */ /* 0x000fe2000001ff00 */
[----:B------:R-:W-:Y:S01]  /*0040*/  ULDC.64 UR6, c[0x0][0x208] ;  /* 0x0000820000067ab9 */ /* 0x000fe20000000a00 */
[----:B------:R-:W3:Y:S01]  /*0050*/  S2R R13, SR_CTAID.Y ;  /* 0x00000000000d7919 */ /* 0x000ee20000002600 */
[----:B------:R-:W4:Y:S04]  /*0060*/  S2R R18, SR_CTAID.X ;  /* 0x0000000000127919 */ /* 0x000f280000002500 */
[----:B------:R-:W5:Y:S08]  /*0070*/  S2UR UR5, SR_CgaCtaId ;  /* 0x00000000000579c3 */ /* 0x000f700000008800 */
[----:B------:R-:W5:Y:S08]  /*0080*/  LDC.64 R10, c[0x0][0x218] ;  /* 0x00008600ff0a7b82 */ /* 0x000f700000000a00 */
[----:B------:R-:W5:Y:S01]  /*0090*/  LDC.64 R8, c[0x0][0x230] ;  /* 0x00008c00ff087b82 */ /* 0x000f620000000a00 */
[----:B-1----:R-:W-:Y:S01]  /*00a0*/  SHF.R.U32.HI R12, RZ, 0x3, R16 ;  /* 0x00000003ff0c7819 */ /* 0x002fe20000011610 */
[----:B------:R-:W-:-:S02]  /*00b0*/  IMAD.SHL.U32 R0, R16, 0x2, RZ ;  /* 0x0000000210007824 */ /* 0x000fc400078e00ff */
[----:B---3--:R-:W-:Y:S01]  /*00c0*/  IMAD.SHL.U32 R13, R13, 0x10, RZ ;  /* 0x000000100d0d7824 */ /* 0x008fe200078e00ff */
[----:B------:R-:W-:Y:S01]  /*00d0*/  SGXT.U32 R12, R12, 0x4 ;  /* 0x000000040c0c781a */ /* 0x000fe20000000000 */
[----:B----4-:R-:W-:-:S03]  /*00e0*/  IMAD.SHL.U32 R17, R18, 0x10, RZ ;  /* 0x0000001012117824 */ /* 0x010fc600078e00ff */
[----:B------:R-:W-:Y:S02]  /*00f0*/  LOP3.LUT R2, R13, 0xe, R0, 0xf8, !PT ;  /* 0x0000000e0d027812 */ /* 0x000fe400078ef800 */
[----:B------:R-:W-:-:S04]  /*0100*/  LOP3.LUT R3, R17, R12, RZ, 0xfc, !PT ;  /* 0x0000000c11037212 */ /* 0x000fc800078efcff */
[----:B------:R-:W-:Y:S01]  /*0110*/  VIMNMX R4, R2, R3, !PT ;  /* 0x0000000302047248 */ /* 0x000fe20007fe0100 */
[----:B------:R-:W-:-:S03]  /*0120*/  IMAD R3, R3, 0x10, R2 ;  /* 0x0000001003037824 */ /* 0x000fc600078e0202 */
[----:B------:R-:W-:Y:S01]  /*0130*/  ISETP.GE.AND P0, PT, R4, 0x10, PT ;  /* 0x000000100400780c */ /* 0x000fe20003f06270 */
[----:B--2---:R-:W-:Y:S01]  /*0140*/  IMAD.WIDE R14, R3, 0x4, R14 ;  /* 0x00000004030e7825 */ /* 0x004fe200078e020e */
[----:B------:R-:W1:Y:S01]  /*0150*/  LDC.64 R4, c[0x0][0x210] ;  /* 0x00008400ff047b82 */ /* 0x000e620000000a00 */
[----:B------:R-:W-:Y:S02]  /*0160*/  SHF.R.S32.HI R18, RZ, 0x1b, R18 ;  /* 0x0000001bff127819 */ /* 0x000fe40000011412 */
[----:B------:R-:W-:-:S05]  /*0170*/  IMAD.SHL.U32 R16, R16, 0x20, RZ ;  /* 0x0000002010107824 */ /* 0x000fca00078e00ff */
[----:B------:R-:W2:Y:S03]  /*0180*/  LDC.64 R2, c[0x0][0x228] ;  /* 0x00008a00ff027b82 */ /* 0x000ea60000000a00 */
[----:B------:R3:W4:Y:S01]  /*0190*/  @!P0 LDG.E.64 R6, desc[UR6][R14.64] ;  /* 0x000000060e068981 */ /* 0x000722000c1e1b00 */
[----:B------:R-:W-:Y:S01]  /*01a0*/  LOP3.LUT R19, R16, 0xe0, RZ, 0xc0, !PT ;  /* 0x000000e010137812 */ /* 0x000fe200078ec0ff */
[----:B------:R-:W-:Y:S01]  /*01b0*/  UMOV UR4, 0x400 ;  /* 0x0000040000047882 */ /* 0x000fe20000000000 */
[----:B------:R-:W-:Y:S01]  /*01c0*/  SGXT R16, R18, 0x1 ;  /* 0x000000011210781a */ /* 0x000fe20000000200 */
[----:B-----5:R-:W-:Y:S01]  /*01d0*/  UPRMT UR4, UR5, 0x654, UR4 ;  /* 0x0000065405047896 */ /* 0x020fe20008000004 */
[----:B------:R-:W-:-:S04]  /*01e0*/  LOP3.LUT R17, R17, 0xe, R0, 0xf8, !PT ;  /* 0x0000000e11117812 */ /* 0x000fc800078ef800 */
[----:B------:R-:W-:Y:S02]  /*01f0*/  LEA.HI R16, R16, R17, RZ, 0x2 ;  /* 0x0000001110107211 */ /* 0x000fe400078f10ff */
[CC--:B---3--:R-:W-:Y:S02]  /*0200*/  LOP3.LUT R14, R19.reuse, R12.reuse, RZ, 0xfc, !PT ;  /* 0x0000000c130e7212 */ /* 0x0c8fe400078efcff */
[----:B------:R-:W-:Y:S02]  /*0210*/  LOP3.LUT R15, R19, 0x10, RZ, 0xfc, !PT ;  /* 0x00000010130f7812 */ /* 0x000fe400078efcff */
[----:B------:R-:W-:Y:S02]  /*0220*/  LOP3.LUT R12, R13, R12, RZ, 0xfc, !PT ;  /* 0x0000000c0d0c7212 */ /* 0x000fe400078efcff */
[----:B------:R-:W-:Y:S02]  /*0230*/  LEA.HI R15, R15, R14, RZ, 0x1c ;  /* 0x0000000e0f0f7211 */ /* 0x000fe400078fe0ff */
[----:B------:R-:W-:-:S02]  /*0240*/  LOP3.LUT R16, R16, 0xfffffffc, RZ, 0xc0, !PT ;  /* 0xfffffffc10107812 */ /* 0x000fc400078ec0ff */
[----:B------:R-:W-:Y:S02]  /*0250*/  ISETP.GE.AND P1, PT, R17, 0x10, PT ;  /* 0x000000101100780c */ /* 0x000fe40003f26270 */
[----:B------:R-:W-:Y:S02]  /*0260*/  LEA.HI R19, R19, R14, RZ, 0x1c ;  /* 0x0000000e13137211 */ /* 0x000fe400078fe0ff */
[----:B------:R-:W-:Y:S01]  /*0270*/  LEA R18, R15, UR4, 0x2 ;  /* 0x000000040f127c11 */ /* 0x000fe2000f8e10ff */
[----:B------:R-:W-:Y:S01]  /*0280*/  IMAD.IADD R15, R17, 0x1, -R16 ;  /* 0x00000001110f7824 */ /* 0x000fe200078e0a10 */
[C---:B------:R-:W-:Y:S02]  /*0290*/  ISETP.LT.AND P0, PT, R12.reuse, 0x10, !P1 ;  /* 0x000000100c00780c */ /* 0x040fe40004f01270 */
[----:B------:R-:W-:Y:S01]  /*02a0*/  LEA R21, R19, UR4, 0x2 ;  /* 0x0000000413157c11 */ /* 0x000fe2000f8e10ff */
[----:B------:R-:W-:Y:S02]  /*02b0*/  IMAD R19, R12, 0x10, R17 ;  /* 0x000000100c137824 */ /* 0x000fe400078e0211 */
[----:B0-----:R-:W-:Y:S01]  /*02c0*/  IMAD.WIDE R12, R15, 0x4, R10 ;  /* 0x000000040f0c7825 */ /* 0x001fe200078e020a */
[----:B------:R-:W-:-:S03]  /*02d0*/  CS2R R10, SRZ ;  /* 0x00000000000a7805 */ /* 0x000fc6000001ff00 */
[----:B------:R-:W-:Y:S01]  /*02e0*/  IMAD.WIDE R16, R15, 0x4, R8 ;  /* 0x000000040f107825 */ /* 0x000fe200078e0208 */
[----:B------:R-:W-:-:S03]  /*02f0*/  CS2R R8, SRZ ;  /* 0x0000000000087805 */ /* 0x000fc6000001ff00 */
[C---:B--2---:R-:W-:Y:S01]  /*0300*/  IMAD.WIDE R14, R19.reuse, 0x4, R2 ;  /* 0x00000004130e7825 */ /* 0x044fe200078e0202 */
[----:B------:R-:W-:Y:S02]  /*0310*/  CS2R R2, SRZ ;  /* 0x0000000000027805 */ /* 0x000fe4000001ff00 */
[----:B------:R0:W2:Y:S01]  /*0320*/  @!P1 LDG.E.EL.64 R8, desc[UR6][R12.64] ;  /* 0x000000060c089981 */ /* 0x0000a2000c2e1b00 */
[----:B-1----:R-:W-:-:S05]  /*0330*/  IMAD.WIDE R4, R19, 0x4, R4 ;  /* 0x0000000413047825 */ /* 0x002fca00078e0204 */
[----:B------:R-:W2:Y:S04]  /*0340*/  @P0 LDG.E.64 R2, desc[UR6][R4.64] ;  /* 0x0000000604020981 */ /* 0x000ea8000c1e1b00 */
[----:B----4-:R-:W-:Y:S04]  /*0350*/  STS [R21], R6 ;  /* 0x0000000615007388 */ /* 0x010fe80000000800 */
[----:B------:R1:W-:Y:S01]  /*0360*/  STS [R18+0x40], R7 ;  /* 0x0000400712007388 */ /* 0x0003e20000000800 */
[----:B------:R-:W-:Y:S01]  /*0370*/  BAR.SYNC.DEFER_BLOCKING 0x0 ;  /* 0x0000000000007b1d */ /* 0x000fe20000010000 */
[----:B-1----:R-:W-:-:S05]  /*0380*/  CS2R R6, SRZ ;  /* 0x0000000000067805 */ /* 0x002fca000001ff00 */
[----:B------:R-:W3:Y:S04]  /*0390*/  @!P1 LDG.E.EL.64 R10, desc[UR6][R16.64] ;  /* 0x00000006100a9981 */ /* 0x000ee8000c2e1b00 */
[----:B------:R-:W3:Y:S01]  /*03a0*/  @P0 LDG.E.64 R6, desc[UR6][R14.64] ;  /* 0x000000060e060981 */ /* 0x000ee2000c1e1b00 */
[----:B------:R-:W-:Y:S02]  /*03b0*/  SHF.R.U32.HI R19, RZ, 0x4, R0 ;  /* 0x00000004ff137819 */ /* 0x000fe40000011600 */
[----:B------:R-:W-:Y:S02]  /*03c0*/  LOP3.LUT R0, R0, 0xfe, RZ, 0xc0, !PT ;  /* 0x000000fe00007812 */ /* 0x000fe400078ec0ff */
[----:B------:R-:W-:-:S05]  /*03d0*/  SGXT.U32 R19, R19, 0x4 ;  /* 0x000000041313781a */ /* 0x000fca0000000000 */
[----:B------:R-:W-:-:S05]  /*03e0*/  IMAD.IADD R0, R0, 0x1, R19 ;  /* 0x0000000100007824 */ /* 0x000fca00078e0213 */
[----:B------:R-:W-:-:S05]  /*03f0*/  LEA R0, R0, UR4, 0x2 ;  /* 0x0000000400007c11 */ /* 0x000fca000f8e10ff */
[----:B------:R-:W1:Y:S04]  /*0400*/  LDS R18, [R0] ;  /* 0x0000000000127984 */ /* 0x000e680000000800 */
[----:B0-----:R-:W0:Y:S01]  /*0410*/  LDS R12, [R0+0x4] ;  /* 0x00000400000c7984 */ /* 0x001e220000000800 */
[----:B--2---:R-:W-:Y:S01]  /*0420*/  FADD R2, R8, R2 ;  /* 0x0000000208027221 */ /* 0x004fe20000000000 */
[----:B------:R-:W-:Y:S01]  /*0430*/  FADD R3, R9, R3 ;  /* 0x0000000309037221 */ /* 0x000fe20000000000 */
[----:B---3--:R-:W-:Y:S01]  /*0440*/  FADD R13, R10, R6 ;  /* 0x000000060a0d7221 */ /* 0x008fe20000000000 */
[----:B------:R-:W-:-:S03]  /*0450*/  FADD R7, R11, R7 ;  /* 0x000000070b077221 */ /* 0x000fc60000000000 */
[----:B-1----:R-:W-:Y:S01]  /*0460*/  FADD R13, R18, R13 ;  /* 0x0000000d120d7221 */ /* 0x002fe20000000000 */
[----:B0-----:R-:W-:-:S03]  /*0470*/  FADD R12, R12, R7 ;  /* 0x000000070c0c7221 */ /* 0x001fc60000000000 */
[----:B------:R-:W-:Y:S01]  /*0480*/  FADD R2, R2, R13 ;  /* 0x0000000d02027221 */ /* 0x000fe20000000000 */
[----:B------:R-:W-:Y:S01]  /*0490*/  FADD R3, R3, R12 ;  /* 0x0000000c03037221 */ /* 0x000fe20000000000 */
[----:B------:R-:W-:Y:S06]  /*04a0*/  @!P0 EXIT ;  /* 0x000000000000894d */ /* 0x000fec0003800000 */
[----:B------:R-:W-:Y:S01]  /*04b0*/  STG.E.64 desc[UR6][R4.64], R2 ;  /* 0x0000000204007986 */ /* 0x000fe2000c101b06 */
[----:B------:R-:W-:Y:S05]  /*04c0*/  EXIT ;  /* 0x000000000000794d */ /* 0x000fea0003800000 */
.L_x_0:
[----:B------:R-:W-:-:S00]  /*04d0*/  BRA `(.L_x_0) ;  /* 0xfffffffc00fc7947 */ /* 0x000fc0000383ffff */
[----:B------:R-:W-:-:S00]  /*04e0*/  NOP ;  /* 0x0000000000007918 */ /* 0x000fc00000000000 */
        /* <DEDUP_REMOVED lines=9> */
.L_x_1:


//--------------------- .nv.shared.triton_poi_fused_add_4 --------------------------
	.section	.nv.shared.triton_poi_fused_add_4,"aw",@nobits
	.sectionflags	@""
	.align	16
	.zero		1024


//--------------------- .nv.constant0.triton_poi_fused_add_4 --------------------------
	.section	.nv.constant0.triton_poi_fused_add_4,"a",@progbits
	.sectionflags	@""
	.align	4
.nv.constant0.triton_poi_fused_add_4:
	.zero		576
